	.headerflags	@"EF_CUDA_TEXMODE_UNIFIED EF_CUDA_64BIT_ADDRESS EF_CUDA_ACCELERATORS EF_CUDA_SM90 EF_CUDA_VIRTUAL_SM(EF_CUDA_SM90)"
	.elftype	@"ET_EXEC"


//--------------------- .nv.info                  --------------------------
	.section	.nv.info,"",@"SHT_CUDA_INFO"
	.align	4


	//----- nvinfo : EIATTR_REGCOUNT
	.align		4
        /*0000*/ 	.byte	0x04, 0x2f
        /*0002*/ 	.short	(.L_1 - .L_0)
	.align		4
.L_0:
        /*0004*/ 	.word	index@(triton_poi_fused__to_copy_arange_clamp_mul_sub_29)
        /*0008*/ 	.word	0x0000000a


	//----- nvinfo : EIATTR_MIN_STACK_SIZE
	.align		4
.L_1:
        /*000c*/ 	.byte	0x04, 0x12
        /*000e*/ 	.short	(.L_3 - .L_2)
	.align		4
.L_2:
        /*0010*/ 	.word	index@(triton_poi_fused__to_copy_arange_clamp_mul_sub_29)
        /*0014*/ 	.word	0x00000000


	//----- nvinfo : EIATTR_FRAME_SIZE
	.align		4
.L_3:
        /*0018*/ 	.byte	0x04, 0x11
        /*001a*/ 	.short	(.L_5 - .L_4)
	.align		4
.L_4:
        /*001c*/ 	.word	index@(triton_poi_fused__to_copy_arange_clamp_mul_sub_29)
        /*0020*/ 	.word	0x00000000


	//----- nvinfo : EIATTR_MIN_STACK_SIZE
	.align		4
.L_5:
        /*0024*/ 	.byte	0x04, 0x12
        /*0026*/ 	.short	(.L_7 - .L_6)
	.align		4
.L_6:
        /*0028*/ 	.word	index@(triton_poi_fused__to_copy_arange_clamp_mul_sub_29)
        /*002c*/ 	.word	0x00000000
.L_7:


//--------------------- .nv.info.triton_poi_fused__to_copy_arange_clamp_mul_sub_29 --------------------------
	.section	.nv.info.triton_poi_fused__to_copy_arange_clamp_mul_sub_29,"",@"SHT_CUDA_INFO"
	.sectionflags	@""
	.align	4


	//----- nvinfo : EIATTR_CUDA_API_VERSION
	.align		4
        /*0000*/ 	.byte	0x04, 0x37
        /*0002*/ 	.short	(.L_9 - .L_8)
.L_8:
        /*0004*/ 	.word	0x0000007c


	//----- nvinfo : EIATTR_KPARAM_INFO
	.align		4
.L_9:
        /*0008*/ 	.byte	0x04, 0x17
        /*000a*/ 	.short	(.L_11 - .L_10)
.L_10:
        /*000c*/ 	.word	0x00000000
        /*0010*/ 	.short	0x0001
        /*0012*/ 	.short	0x0008
        /*0014*/ 	.byte	0x00, 0xf0, 0x11, 0x00


	//----- nvinfo : EIATTR_KPARAM_INFO
	.align		4
.L_11:
        /*0018*/ 	.byte	0x04, 0x17
        /*001a*/ 	.short	(.L_13 - .L_12)
.L_12:
        /*001c*/ 	.word	0x00000000
        /*0020*/ 	.short	0x0000
        /*0022*/ 	.short	0x0000
        /*0024*/ 	.byte	0x00, 0xf4, 0x21, 0x00


	//----- nvinfo : EIATTR_SPARSE_MMA_MASK
	.align		4
.L_13:
        /*0028*/ 	.byte	0x03, 0x50
        /*002a*/ 	.short	0x0000


	//----- nvinfo : EIATTR_MAXREG_COUNT
	.align		4
        /*002c*/ 	.byte	0x03, 0x1b
        /*002e*/ 	.short	0x00ff


	//----- nvinfo : EIATTR_EXIT_INSTR_OFFSETS
	.align		4
        /*0030*/ 	.byte	0x04, 0x1c
        /*0032*/ 	.short	(.L_15 - .L_14)


	//   ....[0]....
.L_14:
        /*0034*/ 	.word	0x000000e0


	//   ....[1]....
        /*0038*/ 	.word	0x00000110


	//----- nvinfo : EIATTR_REQNTID
	.align		4
.L_15:
        /*003c*/ 	.byte	0x04, 0x10
        /*003e*/ 	.short	(.L_17 - .L_16)
.L_16:
        /*0040*/ 	.word	0x00000020
        /*0044*/ 	.word	0x00000001
        /*0048*/ 	.word	0x00000001


	//----- nvinfo : EIATTR_CBANK_PARAM_SIZE
	.align		4
.L_17:
        /*004c*/ 	.byte	0x03, 0x19
        /*004e*/ 	.short	0x000c


	//----- nvinfo : EIATTR_PARAM_CBANK
	.align		4
        /*0050*/ 	.byte	0x04, 0x0a
        /*0052*/ 	.short	(.L_19 - .L_18)
	.align		4
.L_18:
        /*0054*/ 	.word	index@(.nv.constant0.triton_poi_fused__to_copy_arange_clamp_mul_sub_29)
        /*0058*/ 	.short	0x0210
        /*005a*/ 	.short	0x000c


	//----- nvinfo : EIATTR_SW_WAR
	.align		4
.L_19:
        /*005c*/ 	.byte	0x04, 0x36
        /*005e*/ 	.short	(.L_21 - .L_20)
.L_20:
        /*0060*/ 	.word	0x00000008
.L_21:


//--------------------- .nv.callgraph             --------------------------
	.section	.nv.callgraph,"",@"SHT_CUDA_CALLGRAPH"
	.align	4
	.sectionentsize	8
	.align		4
        /*0000*/ 	.word	0x00000000
	.align		4
        /*0004*/ 	.word	0xffffffff
	.align		4
        /*0008*/ 	.word	0x00000000
	.align		4
        /*000c*/ 	.word	0xfffffffe
	.align		4
        /*0010*/ 	.word	0x00000000
	.align		4
        /*0014*/ 	.word	0xfffffffd
	.align		4
        /*0018*/ 	.word	0x00000000
	.align		4
        /*001c*/ 	.word	0xfffffffc


//--------------------- .text.triton_poi_fused__to_copy_arange_clamp_mul_sub_29 --------------------------
	.section	.text.triton_poi_fused__to_copy_arange_clamp_mul_sub_29,"ax",@progbits
	.align	128
        .global         triton_poi_fused__to_copy_arange_clamp_mul_sub_29
        .type           triton_poi_fused__to_copy_arange_clamp_mul_sub_29,@function
        .size           triton_poi_fused__to_copy_arange_clamp_mul_sub_29,(.L_x_1 - triton_poi_fused__to_copy_arange_clamp_mul_sub_29)
        .other          triton_poi_fused__to_copy_arange_clamp_mul_sub_29,@"STO_CUDA_ENTRY STV_DEFAULT"
triton_poi_fused__to_copy_arange_clamp_mul_sub_29:
.text.triton_poi_fused__to_copy_arange_clamp_mul_sub_29:
[----:B------:R-:W0:Y:S02]  /*0000*/  LDC R1, c[0x0][0x28] ;  /* 0x00000a00ff017b82 */ /* 0x000e240000000800 */
[----:B------:R-:W1:Y:S01]  /*0010*/  S2R R0, SR_TID.X ;  /* 0x0000000000007919 */ /* 0x000e620000002100 */
[----:B------:R-:W2:Y:S01]  /*0020*/  LDC.64 R2, c[0x0][0x210] ;  /* 0x00008400ff027b82 */ /* 0x000ea20000000a00 */
[----:B------:R-:W3:Y:S01]  /*0030*/  S2R R5, SR_CTAID.X ;  /* 0x0000000000057919 */ /* 0x000ee20000002500 */
[----:B-1----:R-:W-:-:S05]  /*0040*/  LOP3.LUT R0, R0, 0x1f, RZ, 0xc0, !PT ;  /* 0x0000001f00007812 */ /* 0x002fca00078ec0ff */
[----:B---3--:R-:W-:-:S04]  /*0050*/  IMAD R5, R5, 0x20, R0 ;  /* 0x0000002005057824 */ /* 0x008fc800078e0200 */
[C---:B--2---:R-:W-:Y:S01]  /*0060*/  IMAD.WIDE R2, R5.reuse, 0x4, R2 ;  /* 0x0000000405027825 */ /* 0x044fe200078e0202 */
[----:B------:R-:W-:Y:S02]  /*0070*/  I2FP.F32.S32 R0, R5 ;  /* 0x0000000500007245 */ /* 0x000fe40000201400 */
[----:B------:R-:W-:-:S03]  /*0080*/  ISETP.GE.AND P0, PT, R5, 0x20, PT ;  /* 0x000000200500780c */ /* 0x000fc60003f06270 */
[----:B------:R-:W-:-:S05]  /*0090*/  FMUL R0, R0, 0.48387095332145690918 ;  /* 0x3ef7bdef00007820 */ /* 0x000fca0000400000 */
[----:B------:R-:W-:-:S04]  /*00a0*/  FMNMX R0, RZ, R0, !PT ;  /* 0x00000000ff007209 */ /* 0x000fc80007800000 */
[----:B------:R-:W1:Y:S02]  /*00b0*/  F2I.TRUNC.NTZ R4, R0 ;  /* 0x0000000000047305 */ /* 0x000e64000020f100 */
[----:B-1----:R-:W-:-:S05]  /*00c0*/  I2FP.F32.S32 R7, R4 ;  /* 0x0000000400077245 */ /* 0x002fca0000201400 */
[----:B------:R-:W-:Y:S01]  /*00d0*/  FADD.SAT R7, R0, -R7 ;  /* 0x8000000700077221 */ /* 0x000fe20000002000 */
[----:B------:R-:W-:Y:S06]  /*00e0*/  @P0 EXIT ;  /* 0x000000000000094d */ /* 0x000fec0003800000 */
[----:B------:R-:W-:Y:S02]  /*00f0*/  ULDC.64 UR4, c[0x0][0x208] ;  /* 0x0000820000047ab9 */ /* 0x000fe40000000a00 */
[----:B------:R-:W-:Y:S01]  /*0100*/  STG.E desc[UR4][R2.64], R7 ;  /* 0x0000000702007986 */ /* 0x000fe2000c101904 */
[----:B------:R-:W-:Y:S05]  /*0110*/  EXIT ;  /* 0x000000000000794d */ /* 0x000fea0003800000 */
.L_x_0:
[----:B------:R-:W-:-:S00]  /*0120*/  BRA `(.L_x_0) ;  /* 0xfffffffc00fc7947 */ /* 0x000fc0000383ffff */
[----:B------:R-:W-:-:S00]  /*0130*/  NOP ;  /* 0x0000000000007918 */ /* 0x000fc00000000000 */
        /* <DEDUP_REMOVED lines=12> */
.L_x_1:


//--------------------- .nv.constant0.triton_poi_fused__to_copy_arange_clamp_mul_sub_29 --------------------------
	.section	.nv.constant0.triton_poi_fused__to_copy_arange_clamp_mul_sub_29,"a",@progbits
	.sectionflags	@""
	.align	4
.nv.constant0.triton_poi_fused__to_copy_arange_clamp_mul_sub_29:
	.zero		540
